//
// Generated by NVIDIA NVVM Compiler
//
// Compiler Build ID: CL-36424714
// Cuda compilation tools, release 13.0, V13.0.88
// Based on NVVM 20.0.0
//

.version 9.0
.target sm_100
.address_size 64

	// .globl	_Z18cuda_lstm_update_ciPfPKfS1_S1_S1_S1_S1_S1_S1_S1_S1_

.visible .entry _Z18cuda_lstm_update_ciPfPKfS1_S1_S1_S1_S1_S1_S1_S1_S1_(
	.param .u32 _Z18cuda_lstm_update_ciPfPKfS1_S1_S1_S1_S1_S1_S1_S1_S1__param_0,
	.param .u64 .ptr .align 1 _Z18cuda_lstm_update_ciPfPKfS1_S1_S1_S1_S1_S1_S1_S1_S1__param_1,
	.param .u64 .ptr .align 1 _Z18cuda_lstm_update_ciPfPKfS1_S1_S1_S1_S1_S1_S1_S1_S1__param_2,
	.param .u64 .ptr .align 1 _Z18cuda_lstm_update_ciPfPKfS1_S1_S1_S1_S1_S1_S1_S1_S1__param_3,
	.param .u64 .ptr .align 1 _Z18cuda_lstm_update_ciPfPKfS1_S1_S1_S1_S1_S1_S1_S1_S1__param_4,
	.param .u64 .ptr .align 1 _Z18cuda_lstm_update_ciPfPKfS1_S1_S1_S1_S1_S1_S1_S1_S1__param_5,
	.param .u64 .ptr .align 1 _Z18cuda_lstm_update_ciPfPKfS1_S1_S1_S1_S1_S1_S1_S1_S1__param_6,
	.param .u64 .ptr .align 1 _Z18cuda_lstm_update_ciPfPKfS1_S1_S1_S1_S1_S1_S1_S1_S1__param_7,
	.param .u64 .ptr .align 1 _Z18cuda_lstm_update_ciPfPKfS1_S1_S1_S1_S1_S1_S1_S1_S1__param_8,
	.param .u64 .ptr .align 1 _Z18cuda_lstm_update_ciPfPKfS1_S1_S1_S1_S1_S1_S1_S1_S1__param_9,
	.param .u64 .ptr .align 1 _Z18cuda_lstm_update_ciPfPKfS1_S1_S1_S1_S1_S1_S1_S1_S1__param_10,
	.param .u64 .ptr .align 1 _Z18cuda_lstm_update_ciPfPKfS1_S1_S1_S1_S1_S1_S1_S1_S1__param_11
)
{
	.reg .pred 	%p<4>;
	.reg .b32 	%r<10>;
	.reg .b32 	%f<58>;
	.reg .b64 	%rd<39>;

	ld.param.u32 	%r2, [_Z18cuda_lstm_update_ciPfPKfS1_S1_S1_S1_S1_S1_S1_S1_S1__param_0];
	ld.param.u64 	%rd2, [_Z18cuda_lstm_update_ciPfPKfS1_S1_S1_S1_S1_S1_S1_S1_S1__param_2];
	ld.param.u64 	%rd4, [_Z18cuda_lstm_update_ciPfPKfS1_S1_S1_S1_S1_S1_S1_S1_S1__param_4];
	ld.param.u64 	%rd5, [_Z18cuda_lstm_update_ciPfPKfS1_S1_S1_S1_S1_S1_S1_S1_S1__param_5];
	ld.param.u64 	%rd8, [_Z18cuda_lstm_update_ciPfPKfS1_S1_S1_S1_S1_S1_S1_S1_S1__param_8];
	ld.param.u64 	%rd9, [_Z18cuda_lstm_update_ciPfPKfS1_S1_S1_S1_S1_S1_S1_S1_S1__param_9];
	ld.param.u64 	%rd10, [_Z18cuda_lstm_update_ciPfPKfS1_S1_S1_S1_S1_S1_S1_S1_S1__param_10];
	ld.param.u64 	%rd11, [_Z18cuda_lstm_update_ciPfPKfS1_S1_S1_S1_S1_S1_S1_S1_S1__param_11];
	mov.u32 	%r3, %ctaid.x;
	mov.u32 	%r4, %ntid.x;
	mov.u32 	%r5, %tid.x;
	mad.lo.s32 	%r1, %r3, %r4, %r5;
	setp.ge.s32 	%p1, %r1, %r2;
	@%p1 bra 	$L__BB0_2;
	ld.param.u64 	%rd38, [_Z18cuda_lstm_update_ciPfPKfS1_S1_S1_S1_S1_S1_S1_S1_S1__param_7];
	ld.param.u64 	%rd37, [_Z18cuda_lstm_update_ciPfPKfS1_S1_S1_S1_S1_S1_S1_S1_S1__param_6];
	ld.param.u64 	%rd36, [_Z18cuda_lstm_update_ciPfPKfS1_S1_S1_S1_S1_S1_S1_S1_S1__param_3];
	ld.param.u64 	%rd35, [_Z18cuda_lstm_update_ciPfPKfS1_S1_S1_S1_S1_S1_S1_S1_S1__param_1];
	cvta.to.global.u64 	%rd12, %rd36;
	cvta.to.global.u64 	%rd13, %rd37;
	cvta.to.global.u64 	%rd14, %rd9;
	cvta.to.global.u64 	%rd15, %rd2;
	cvta.to.global.u64 	%rd16, %rd4;
	cvta.to.global.u64 	%rd17, %rd38;
	cvta.to.global.u64 	%rd18, %rd10;
	cvta.to.global.u64 	%rd19, %rd5;
	cvta.to.global.u64 	%rd20, %rd8;
	cvta.to.global.u64 	%rd21, %rd11;
	cvta.to.global.u64 	%rd22, %rd35;
	mul.wide.s32 	%rd23, %r1, 4;
	add.s64 	%rd24, %rd12, %rd23;
	ld.global.f32 	%f1, [%rd24];
	add.s64 	%rd25, %rd13, %rd23;
	ld.global.f32 	%f2, [%rd25];
	add.f32 	%f3, %f1, %f2;
	add.s64 	%rd26, %rd14, %rd23;
	ld.global.f32 	%f4, [%rd26];
	add.f32 	%f5, %f3, %f4;
	fma.rn.f32 	%f6, %f5, 0fBBBB989D, 0f3F000000;
	cvt.sat.f32.f32 	%f7, %f6;
	mov.f32 	%f8, 0f4B400001;
	mov.f32 	%f9, 0f437C0000;
	fma.rm.f32 	%f10, %f7, %f9, %f8;
	add.f32 	%f11, %f10, 0fCB40007F;
	neg.f32 	%f12, %f11;
	fma.rn.f32 	%f13, %f5, 0fBFB8AA3B, %f12;
	fma.rn.f32 	%f14, %f5, 0fB2A57060, %f13;
	mov.b32 	%r6, %f10;
	shl.b32 	%r7, %r6, 23;
	mov.b32 	%f15, %r7;
	ex2.approx.ftz.f32 	%f16, %f14;
	fma.rn.f32 	%f17, %f16, %f15, 0f3F800000;
	rcp.rn.f32 	%f18, %f17;
	add.s64 	%rd27, %rd15, %rd23;
	ld.global.f32 	%f19, [%rd27];
	add.s64 	%rd28, %rd16, %rd23;
	ld.global.f32 	%f20, [%rd28];
	add.s64 	%rd29, %rd17, %rd23;
	ld.global.f32 	%f21, [%rd29];
	add.f32 	%f22, %f20, %f21;
	add.s64 	%rd30, %rd18, %rd23;
	ld.global.f32 	%f23, [%rd30];
	add.f32 	%f24, %f22, %f23;
	fma.rn.f32 	%f25, %f24, 0fBBBB989D, 0f3F000000;
	cvt.sat.f32.f32 	%f26, %f25;
	fma.rm.f32 	%f27, %f26, %f9, %f8;
	add.f32 	%f28, %f27, 0fCB40007F;
	neg.f32 	%f29, %f28;
	fma.rn.f32 	%f30, %f24, 0fBFB8AA3B, %f29;
	fma.rn.f32 	%f31, %f24, 0fB2A57060, %f30;
	mov.b32 	%r8, %f27;
	shl.b32 	%r9, %r8, 23;
	mov.b32 	%f32, %r9;
	ex2.approx.ftz.f32 	%f33, %f31;
	fma.rn.f32 	%f34, %f33, %f32, 0f3F800000;
	rcp.rn.f32 	%f35, %f34;
	add.s64 	%rd31, %rd19, %rd23;
	ld.global.f32 	%f36, [%rd31];
	add.s64 	%rd32, %rd20, %rd23;
	ld.global.f32 	%f37, [%rd32];
	add.f32 	%f38, %f36, %f37;
	add.s64 	%rd33, %rd21, %rd23;
	ld.global.f32 	%f39, [%rd33];
	add.f32 	%f40, %f38, %f39;
	abs.f32 	%f41, %f40;
	mul.f32 	%f42, %f41, 0f4038AA3B;
	ex2.approx.ftz.f32 	%f43, %f42;
	add.f32 	%f44, %f43, 0f3F800000;
	rcp.approx.ftz.f32 	%f45, %f44;
	fma.rn.f32 	%f46, %f45, 0fC0000000, 0f3F800000;
	setp.ge.f32 	%p2, %f41, 0f41102CB4;
	selp.f32 	%f47, 0f3F800000, %f46, %p2;
	copysign.f32 	%f48, %f40, %f47;
	mul.f32 	%f49, %f40, %f40;
	fma.rn.f32 	%f50, %f49, 0f3C80F082, 0fBD563CAE;
	fma.rn.f32 	%f51, %f50, %f49, 0f3E085941;
	fma.rn.f32 	%f52, %f51, %f49, 0fBEAAA9ED;
	fma.rn.f32 	%f53, %f52, %f49, 0f00000000;
	fma.rn.f32 	%f54, %f53, %f40, %f40;
	setp.ge.f32 	%p3, %f41, 0f3F19999A;
	selp.f32 	%f55, %f48, %f54, %p3;
	mul.f32 	%f56, %f35, %f55;
	fma.rn.f32 	%f57, %f19, %f18, %f56;
	add.s64 	%rd34, %rd22, %rd23;
	st.global.f32 	[%rd34], %f57;
$L__BB0_2:
	ret;

}


// ===== COMPILED SASS (sm_100) =====

	.target	sm_100

	.elftype	@"ET_EXEC"


//--------------------- .note.nv.tkinfo           --------------------------
	.section	.note.nv.tkinfo,"",@"SHT_NOTE"
	.sectionflags	@"SHF_NOTE_NV_TKINFO"
	.tkinfo
        /*0018*/ 	.word	0x00000002
        /*0030*/ 	.string	""
        /*0030*/ 	.string	"ptxas"
        /*0030*/ 	.string	"Cuda compilation tools, release 13.0, V13.0.88"
        /*0030*/ 	.string	"Build cuda_13.0.r13.0/compiler.36424714_0"
        /*0030*/ 	.string	"-arch sm_100 -m 64 "



//--------------------- .note.nv.cuinfo           --------------------------
	.section	.note.nv.cuinfo,"",@"SHT_NOTE"
	.sectionflags	@"SHF_NOTE_NV_CUINFO"
        /*0018*/ 	.short	0x0002
        /*001a*/ 	.short	0x0064
        /*001c*/ 	.short	0x0082
	.zero		2


//--------------------- .nv.info                  --------------------------
	.section	.nv.info,"",@"SHT_CUDA_INFO"
	.align	4


	//----- nvinfo : EIATTR_REGCOUNT
	.align		4
        /*0000*/ 	.byte	0x04, 0x2f
        /*0002*/ 	.short	(.L_1 - .L_0)
	.align		4
.L_0:
        /*0004*/ 	.word	index@(_Z18cuda_lstm_update_ciPfPKfS1_S1_S1_S1_S1_S1_S1_S1_S1_)
        /*0008*/ 	.word	0x00000014


	//----- nvinfo : EIATTR_FRAME_SIZE
	.align		4
.L_1:
        /*000c*/ 	.byte	0x04, 0x11
        /*000e*/ 	.short	(.L_3 - .L_2)
	.align		4
.L_2:
        /*0010*/ 	.word	index@($__internal_0_$__cuda_sm20_rcp_rn_f32_slowpath)
        /*0014*/ 	.word	0x00000000


	//----- nvinfo : EIATTR_FRAME_SIZE
	.align		4
.L_3:
        /*0018*/ 	.byte	0x04, 0x11
        /*001a*/ 	.short	(.L_5 - .L_4)
	.align		4
.L_4:
        /*001c*/ 	.word	index@(_Z18cuda_lstm_update_ciPfPKfS1_S1_S1_S1_S1_S1_S1_S1_S1_)
        /*0020*/ 	.word	0x00000000


	//----- nvinfo : EIATTR_MIN_STACK_SIZE
	.align		4
.L_5:
        /*0024*/ 	.byte	0x04, 0x12
        /*0026*/ 	.short	(.L_7 - .L_6)
	.align		4
.L_6:
        /*0028*/ 	.word	index@(_Z18cuda_lstm_update_ciPfPKfS1_S1_S1_S1_S1_S1_S1_S1_S1_)
        /*002c*/ 	.word	0x00000000
.L_7:


//--------------------- .nv.compat                --------------------------
	.section	.nv.compat,"",@"SHT_CUDA_COMPAT_INFO"
	.align	4
        /*0000*/ 	.byte	0x02, 0x09, 0x00, 0x00, 0x02, 0x02, 0x01, 0x00, 0x02, 0x05, 0x05, 0x00, 0x03, 0x07, 0x01, 0x01
        /*0010*/ 	.byte	0x02, 0x03, 0x00, 0x00, 0x02, 0x06, 0x01, 0x00, 0x04, 0x0b, 0x08, 0x00, 0x01, 0x00, 0x00, 0x00
        /*0020*/ 	.byte	0x00, 0x00, 0x00, 0x00


//--------------------- .nv.info._Z18cuda_lstm_update_ciPfPKfS1_S1_S1_S1_S1_S1_S1_S1_S1_ --------------------------
	.section	.nv.info._Z18cuda_lstm_update_ciPfPKfS1_S1_S1_S1_S1_S1_S1_S1_S1_,"",@"SHT_CUDA_INFO"
	.sectionflags	@""
	.align	4


	//----- nvinfo : EIATTR_CUDA_API_VERSION
	.align		4
        /*0000*/ 	.byte	0x04, 0x37
        /*0002*/ 	.short	(.L_9 - .L_8)
.L_8:
        /*0004*/ 	.word	0x00000082


	//----- nvinfo : EIATTR_KPARAM_INFO
	.align		4
.L_9:
        /*0008*/ 	.byte	0x04, 0x17
        /*000a*/ 	.short	(.L_11 - .L_10)
.L_10:
        /*000c*/ 	.word	0x00000000
        /*0010*/ 	.short	0x000b
        /*0012*/ 	.short	0x0058
        /*0014*/ 	.byte	0x00, 0xf5, 0x21, 0x00


	//----- nvinfo : EIATTR_KPARAM_INFO
	.align		4
.L_11:
        /*0018*/ 	.byte	0x04, 0x17
        /*001a*/ 	.short	(.L_13 - .L_12)
.L_12:
        /*001c*/ 	.word	0x00000000
        /*0020*/ 	.short	0x000a
        /*0022*/ 	.short	0x0050
        /*0024*/ 	.byte	0x00, 0xf5, 0x21, 0x00


	//----- nvinfo : EIATTR_KPARAM_INFO
	.align		4
.L_13:
        /*0028*/ 	.byte	0x04, 0x17
        /*002a*/ 	.short	(.L_15 - .L_14)
.L_14:
        /*002c*/ 	.word	0x00000000
        /*0030*/ 	.short	0x0009
        /*0032*/ 	.short	0x0048
        /*0034*/ 	.byte	0x00, 0xf5, 0x21, 0x00


	//----- nvinfo : EIATTR_KPARAM_INFO
	.align		4
.L_15:
        /*0038*/ 	.byte	0x04, 0x17
        /*003a*/ 	.short	(.L_17 - .L_16)
.L_16:
        /*003c*/ 	.word	0x00000000
        /*0040*/ 	.short	0x0008
        /*0042*/ 	.short	0x0040
        /*0044*/ 	.byte	0x00, 0xf5, 0x21, 0x00


	//----- nvinfo : EIATTR_KPARAM_INFO
	.align		4
.L_17:
        /*0048*/ 	.byte	0x04, 0x17
        /*004a*/ 	.short	(.L_19 - .L_18)
.L_18:
        /*004c*/ 	.word	0x00000000
        /*0050*/ 	.short	0x0007
        /*0052*/ 	.short	0x0038
        /*0054*/ 	.byte	0x00, 0xf5, 0x21, 0x00


	//----- nvinfo : EIATTR_KPARAM_INFO
	.align		4
.L_19:
        /*0058*/ 	.byte	0x04, 0x17
        /*005a*/ 	.short	(.L_21 - .L_20)
.L_20:
        /*005c*/ 	.word	0x00000000
        /*0060*/ 	.short	0x0006
        /*0062*/ 	.short	0x0030
        /*0064*/ 	.byte	0x00, 0xf5, 0x21, 0x00


	//----- nvinfo : EIATTR_KPARAM_INFO
	.align		4
.L_21:
        /*0068*/ 	.byte	0x04, 0x17
        /*006a*/ 	.short	(.L_23 - .L_22)
.L_22:
        /*006c*/ 	.word	0x00000000
        /*0070*/ 	.short	0x0005
        /*0072*/ 	.short	0x0028
        /*0074*/ 	.byte	0x00, 0xf5, 0x21, 0x00


	//----- nvinfo : EIATTR_KPARAM_INFO
	.align		4
.L_23:
        /*0078*/ 	.byte	0x04, 0x17
        /*007a*/ 	.short	(.L_25 - .L_24)
.L_24:
        /*007c*/ 	.word	0x00000000
        /*0080*/ 	.short	0x0004
        /*0082*/ 	.short	0x0020
        /*0084*/ 	.byte	0x00, 0xf5, 0x21, 0x00


	//----- nvinfo : EIATTR_KPARAM_INFO
	.align		4
.L_25:
        /*0088*/ 	.byte	0x04, 0x17
        /*008a*/ 	.short	(.L_27 - .L_26)
.L_26:
        /*008c*/ 	.word	0x00000000
        /*0090*/ 	.short	0x0003
        /*0092*/ 	.short	0x0018
        /*0094*/ 	.byte	0x00, 0xf5, 0x21, 0x00


	//----- nvinfo : EIATTR_KPARAM_INFO
	.align		4
.L_27:
        /*0098*/ 	.byte	0x04, 0x17
        /*009a*/ 	.short	(.L_29 - .L_28)
.L_28:
        /*009c*/ 	.word	0x00000000
        /*00a0*/ 	.short	0x0002
        /*00a2*/ 	.short	0x0010
        /*00a4*/ 	.byte	0x00, 0xf5, 0x21, 0x00


	//----- nvinfo : EIATTR_KPARAM_INFO
	.align		4
.L_29:
        /*00a8*/ 	.byte	0x04, 0x17
        /*00aa*/ 	.short	(.L_31 - .L_30)
.L_30:
        /*00ac*/ 	.word	0x00000000
        /*00b0*/ 	.short	0x0001
        /*00b2*/ 	.short	0x0008
        /*00b4*/ 	.byte	0x00, 0xf5, 0x21, 0x00


	//----- nvinfo : EIATTR_KPARAM_INFO
	.align		4
.L_31:
        /*00b8*/ 	.byte	0x04, 0x17
        /*00ba*/ 	.short	(.L_33 - .L_32)
.L_32:
        /*00bc*/ 	.word	0x00000000
        /*00c0*/ 	.short	0x0000
        /*00c2*/ 	.short	0x0000
        /*00c4*/ 	.byte	0x00, 0xf0, 0x11, 0x00


	//----- nvinfo : EIATTR_SPARSE_MMA_MASK
	.align		4
.L_33:
        /*00c8*/ 	.byte	0x03, 0x50
        /*00ca*/ 	.short	0x0000


	//----- nvinfo : EIATTR_MAXREG_COUNT
	.align		4
        /*00cc*/ 	.byte	0x03, 0x1b
        /*00ce*/ 	.short	0x00ff


	//----- nvinfo : EIATTR_MERCURY_ISA_VERSION
	.align		4
        /*00d0*/ 	.byte	0x03, 0x5f
        /*00d2*/ 	.short	0x0101


	//----- nvinfo : EIATTR_VRC_CTA_INIT_COUNT
	.align		4
        /*00d4*/ 	.byte	0x02, 0x4a
	.zero		1
	.zero		1


	//----- nvinfo : EIATTR_EXIT_INSTR_OFFSETS
	.align		4
        /*00d8*/ 	.byte	0x04, 0x1c
        /*00da*/ 	.short	(.L_35 - .L_34)


	//   ....[0]....
.L_34:
        /*00dc*/ 	.word	0x00000070


	//   ....[1]....
        /*00e0*/ 	.word	0x00000720


	//----- nvinfo : EIATTR_CRS_STACK_SIZE
	.align		4
.L_35:
        /*00e4*/ 	.byte	0x04, 0x1e
        /*00e6*/ 	.short	(.L_37 - .L_36)
.L_36:
        /*00e8*/ 	.word	0x00000000


	//----- nvinfo : EIATTR_CBANK_PARAM_SIZE
	.align		4
.L_37:
        /*00ec*/ 	.byte	0x03, 0x19
        /*00ee*/ 	.short	0x0060


	//----- nvinfo : EIATTR_PARAM_CBANK
	.align		4
        /*00f0*/ 	.byte	0x04, 0x0a
        /*00f2*/ 	.short	(.L_39 - .L_38)
	.align		4
.L_38:
        /*00f4*/ 	.word	index@(.nv.constant0._Z18cuda_lstm_update_ciPfPKfS1_S1_S1_S1_S1_S1_S1_S1_S1_)
        /*00f8*/ 	.short	0x0380
        /*00fa*/ 	.short	0x0060


	//----- nvinfo : EIATTR_SW_WAR
	.align		4
.L_39:
        /*00fc*/ 	.byte	0x04, 0x36
        /*00fe*/ 	.short	(.L_41 - .L_40)
.L_40:
        /*0100*/ 	.word	0x00000008
.L_41:


//--------------------- .nv.callgraph             --------------------------
	.section	.nv.callgraph,"",@"SHT_CUDA_CALLGRAPH"
	.align	4
	.sectionentsize	8
	.align		4
        /*0000*/ 	.word	0x00000000
	.align		4
        /*0004*/ 	.word	0xffffffff
	.align		4
        /*0008*/ 	.word	0x00000000
	.align		4
        /*000c*/ 	.word	0xfffffffe
	.align		4
        /*0010*/ 	.word	0x00000000
	.align		4
        /*0014*/ 	.word	0xfffffffd
	.align		4
        /*0018*/ 	.word	0x00000000
	.align		4
        /*001c*/ 	.word	0xfffffffc


//--------------------- .text._Z18cuda_lstm_update_ciPfPKfS1_S1_S1_S1_S1_S1_S1_S1_S1_ --------------------------
	.section	.text._Z18cuda_lstm_update_ciPfPKfS1_S1_S1_S1_S1_S1_S1_S1_S1_,"ax",@progbits
	.align	128
        .global         _Z18cuda_lstm_update_ciPfPKfS1_S1_S1_S1_S1_S1_S1_S1_S1_
        .type           _Z18cuda_lstm_update_ciPfPKfS1_S1_S1_S1_S1_S1_S1_S1_S1_,@function
        .size           _Z18cuda_lstm_update_ciPfPKfS1_S1_S1_S1_S1_S1_S1_S1_S1_,(.L_x_11 - _Z18cuda_lstm_update_ciPfPKfS1_S1_S1_S1_S1_S1_S1_S1_S1_)
        .other          _Z18cuda_lstm_update_ciPfPKfS1_S1_S1_S1_S1_S1_S1_S1_S1_,@"STO_CUDA_ENTRY STV_DEFAULT"
_Z18cuda_lstm_update_ciPfPKfS1_S1_S1_S1_S1_S1_S1_S1_S1_:
.text._Z18cuda_lstm_update_ciPfPKfS1_S1_S1_S1_S1_S1_S1_S1_S1_:
[----:B------:R-:W-:Y:S01]  /*0000*/  LDC R1, c[0x0][0x37c] ;  /* 0x0000df00ff017b82 */ /* 0x000fe20000000800 */
[----:B------:R-:W0:Y:S07]  /*0010*/  S2R R0, SR_TID.X ;  /* 0x0000000000007919 */ /* 0x000e2e0000002100 */
[----:B------:R-:W0:Y:S01]  /*0020*/  S2UR UR4, SR_CTAID.X ;  /* 0x00000000000479c3 */ /* 0x000e220000002500 */
[----:B------:R-:W1:Y:S07]  /*0030*/  LDCU UR5, c[0x0][0x380] ;  /* 0x00007000ff0577ac */ /* 0x000e6e0008000800 */
[----:B------:R-:W0:Y:S02]  /*0040*/  LDC R3, c[0x0][0x360] ;  /* 0x0000d800ff037b82 */ /* 0x000e240000000800 */
[----:B0-----:R-:W-:-:S05]  /*0050*/  IMAD R3, R3, UR4, R0 ;  /* 0x0000000403037c24 */ /* 0x001fca000f8e0200 */
[----:B-1----:R-:W-:-:S13]  /*0060*/  ISETP.GE.AND P0, PT, R3, UR5, PT ;  /* 0x0000000503007c0c */ /* 0x002fda000bf06270 */
[----:B------:R-:W-:Y:S05]  /*0070*/  @P0 EXIT ;  /* 0x000000000000094d */ /* 0x000fea0003800000 */
[----:B------:R-:W0:Y:S01]  /*0080*/  LDC.64 R4, c[0x0][0x398] ;  /* 0x0000e600ff047b82 */ /* 0x000e220000000a00 */
[----:B------:R-:W1:Y:S07]  /*0090*/  LDCU.64 UR4, c[0x0][0x358] ;  /* 0x00006b00ff0477ac */ /* 0x000e6e0008000a00 */
[----:B------:R-:W2:Y:S08]  /*00a0*/  LDC.64 R6, c[0x0][0x3b0] ;  /* 0x0000ec00ff067b82 */ /* 0x000eb00000000a00 */
[----:B------:R-:W3:Y:S01]  /*00b0*/  LDC.64 R8, c[0x0][0x3c8] ;  /* 0x0000f200ff087b82 */ /* 0x000ee20000000a00 */
[----:B0-----:R-:W-:-:S06]  /*00c0*/  IMAD.WIDE R4, R3, 0x4, R4 ;  /* 0x0000000403047825 */ /* 0x001fcc00078e0204 */
[----:B-1----:R-:W4:Y:S01]  /*00d0*/  LDG.E R4, desc[UR4][R4.64] ;  /* 0x0000000404047981 */ /* 0x002f22000c1e1900 */
[----:B--2---:R-:W-:-:S06]  /*00e0*/  IMAD.WIDE R6, R3, 0x4, R6 ;  /* 0x0000000403067825 */ /* 0x004fcc00078e0206 */
[----:B------:R-:W4:Y:S01]  /*00f0*/  LDG.E R7, desc[UR4][R6.64] ;  /* 0x0000000406077981 */ /* 0x000f22000c1e1900 */
[----:B---3--:R-:W-:-:S06]  /*0100*/  IMAD.WIDE R8, R3, 0x4, R8 ;  /* 0x0000000403087825 */ /* 0x008fcc00078e0208 */
[----:B------:R-:W2:Y:S01]  /*0110*/  LDG.E R9, desc[UR4][R8.64] ;  /* 0x0000000408097981 */ /* 0x000ea2000c1e1900 */
[----:B------:R-:W-:Y:S01]  /*0120*/  HFMA2 R11, -RZ, RZ, 0.96630859375, -0.0022525787353515625 ;  /* 0x3bbb989dff0b7431 */ /* 0x000fe200000001ff */
[----:B------:R-:W-:Y:S01]  /*0130*/  MOV R13, 0x437c0000 ;  /* 0x437c0000000d7802 */ /* 0x000fe20000000f00 */
[----:B------:R-:W-:Y:S01]  /*0140*/  BSSY.RECONVERGENT B0, `(.L_x_0) ;  /* 0x0000017000007945 */ /* 0x000fe20003800200 */
[----:B----4-:R-:W-:-:S04]  /*0150*/  FADD R0, R4, R7 ;  /* 0x0000000704007221 */ /* 0x010fc80000000000 */
[----:B--2---:R-:W-:-:S04]  /*0160*/  FADD R0, R0, R9 ;  /* 0x0000000900007221 */ /* 0x004fc80000000000 */
[----:B------:R-:W-:-:S04]  /*0170*/  FFMA.SAT R2, R0, -R11, 0.5 ;  /* 0x3f00000000027423 */ /* 0x000fc8000000280b */
[----:B------:R-:W-:-:S04]  /*0180*/  FFMA.RM R2, R2, R13, 12582913 ;  /* 0x4b40000102027423 */ /* 0x000fc8000000400d */
[----:B------:R-:W-:-:S04]  /*0190*/  FADD R11, R2, -12583039 ;  /* 0xcb40007f020b7421 */ /* 0x000fc80000000000 */
[----:B------:R-:W-:-:S04]  /*01a0*/  FFMA R11, R0, -1.4426950216293334961, -R11 ;  /* 0xbfb8aa3b000b7823 */ /* 0x000fc8000000080b */
[----:B------:R-:W-:-:S06]  /*01b0*/  FFMA R11, R0, -1.925963033500011079e-08, R11 ;  /* 0xb2a57060000b7823 */ /* 0x000fcc000000000b */
[----:B------:R-:W0:Y:S01]  /*01c0*/  MUFU.EX2 R11, R11 ;  /* 0x0000000b000b7308 */ /* 0x000e220000000800 */
[----:B------:R-:W-:-:S05]  /*01d0*/  SHF.L.U32 R2, R2, 0x17, RZ ;  /* 0x0000001702027819 */ /* 0x000fca00000006ff */
[----:B0-----:R-:W-:-:S05]  /*01e0*/  FFMA R0, R2, R11, 1 ;  /* 0x3f80000002007423 */ /* 0x001fca000000000b */
[----:B------:R-:W-:-:S04]  /*01f0*/  IADD3 R2, PT, PT, R0, 0x1800000, RZ ;  /* 0x0180000000027810 */ /* 0x000fc80007ffe0ff */
[----:B------:R-:W-:-:S04]  /*0200*/  LOP3.LUT R2, R2, 0x7f800000, RZ, 0xc0, !PT ;  /* 0x7f80000002027812 */ /* 0x000fc800078ec0ff */
[----:B------:R-:W-:-:S13]  /*0210*/  ISETP.GT.U32.AND P0, PT, R2, 0x1ffffff, PT ;  /* 0x01ffffff0200780c */ /* 0x000fda0003f04070 */
[----:B------:R-:W-:Y:S05]  /*0220*/  @P0 BRA `(.L_x_1) ;  /* 0x0000000000100947 */ /* 0x000fea0003800000 */
[----:B------:R-:W-:-:S07]  /*0230*/  MOV R6, 0x250 ;  /* 0x0000025000067802 */ /* 0x000fce0000000f00 */
[----:B------:R-:W-:Y:S05]  /*0240*/  CALL.REL.NOINC `($__internal_0_$__cuda_sm20_rcp_rn_f32_slowpath) ;  /* 0x0000000400387944 */ /* 0x000fea0003c00000 */
[----:B------:R-:W-:Y:S01]  /*0250*/  MOV R4, R2 ;  /* 0x0000000200047202 */ /* 0x000fe20000000f00 */
[----:B------:R-:W-:Y:S06]  /*0260*/  BRA `(.L_x_2) ;  /* 0x0000000000107947 */ /* 0x000fec0003800000 */
.L_x_1:
[----:B------:R-:W0:Y:S02]  /*0270*/  MUFU.RCP R5, R0 ;  /* 0x0000000000057308 */ /* 0x000e240000001000 */
[----:B0-----:R-:W-:-:S04]  /*0280*/  FFMA R2, R0, R5, -1 ;  /* 0xbf80000000027423 */ /* 0x001fc80000000005 */
[----:B------:R-:W-:-:S04]  /*0290*/  FADD.FTZ R2, -R2, -RZ ;  /* 0x800000ff02027221 */ /* 0x000fc80000010100 */
[----:B------:R-:W-:-:S07]  /*02a0*/  FFMA R4, R5, R2, R5 ;  /* 0x0000000205047223 */ /* 0x000fce0000000005 */
.L_x_2:
[----:B------:R-:W-:Y:S05]  /*02b0*/  BSYNC.RECONVERGENT B0 ;  /* 0x0000000000007941 */ /* 0x000fea0003800200 */
.L_x_0:
[----:B------:R-:W0:Y:S08]  /*02c0*/  LDC.64 R8, c[0x0][0x3a0] ;  /* 0x0000e800ff087b82 */ /* 0x000e300000000a00 */
[----:B------:R-:W1:Y:S08]  /*02d0*/  LDC.64 R10, c[0x0][0x3b8] ;  /* 0x0000ee00ff0a7b82 */ /* 0x000e700000000a00 */
[----:B------:R-:W2:Y:S01]  /*02e0*/  LDC.64 R12, c[0x0][0x3d0] ;  /* 0x0000f400ff0c7b82 */ /* 0x000ea20000000a00 */
[----:B0-----:R-:W-:-:S07]  /*02f0*/  IMAD.WIDE R8, R3, 0x4, R8 ;  /* 0x0000000403087825 */ /* 0x001fce00078e0208 */
[----:B------:R-:W0:Y:S01]  /*0300*/  LDC.64 R6, c[0x0][0x390] ;  /* 0x0000e400ff067b82 */ /* 0x000e220000000a00 */
[----:B------:R-:W3:Y:S01]  /*0310*/  LDG.E R8, desc[UR4][R8.64] ;  /* 0x0000000408087981 */ /* 0x000ee2000c1e1900 */
[----:B-1----:R-:W-:-:S06]  /*0320*/  IMAD.WIDE R10, R3, 0x4, R10 ;  /* 0x00000004030a7825 */ /* 0x002fcc00078e020a */
[----:B------:R-:W3:Y:S01]  /*0330*/  LDG.E R11, desc[UR4][R10.64] ;  /* 0x000000040a0b7981 */ /* 0x000ee2000c1e1900 */
[----:B--2---:R-:W-:-:S06]  /*0340*/  IMAD.WIDE R12, R3, 0x4, R12 ;  /* 0x00000004030c7825 */ /* 0x004fcc00078e020c */
[----:B------:R-:W2:Y:S01]  /*0350*/  LDG.E R13, desc[UR4][R12.64] ;  /* 0x000000040c0d7981 */ /* 0x000ea2000c1e1900 */
[----:B0-----:R-:W-:-:S05]  /*0360*/  IMAD.WIDE R6, R3, 0x4, R6 ;  /* 0x0000000403067825 */ /* 0x001fca00078e0206 */
[----:B------:R0:W5:Y:S01]  /*0370*/  LDG.E R5, desc[UR4][R6.64] ;  /* 0x0000000406057981 */ /* 0x000162000c1e1900 */
[----:B------:R-:W-:Y:S01]  /*0380*/  HFMA2 R15, -RZ, RZ, 0.96630859375, -0.0022525787353515625 ;  /* 0x3bbb989dff0f7431 */ /* 0x000fe200000001ff */
[----:B------:R-:W-:Y:S01]  /*0390*/  MOV R17, 0x437c0000 ;  /* 0x437c000000117802 */ /* 0x000fe20000000f00 */
[----:B------:R-:W-:Y:S01]  /*03a0*/  BSSY.RECONVERGENT B0, `(.L_x_3) ;  /* 0x0000016000007945 */ /* 0x000fe20003800200 */
[----:B---3--:R-:W-:-:S04]  /*03b0*/  FADD R0, R8, R11 ;  /* 0x0000000b08007221 */ /* 0x008fc80000000000 */
[----:B--2---:R-:W-:-:S04]  /*03c0*/  FADD R0, R0, R13 ;  /* 0x0000000d00007221 */ /* 0x004fc80000000000 */
[----:B------:R-:W-:-:S04]  /*03d0*/  FFMA.SAT R2, R0, -R15, 0.5 ;  /* 0x3f00000000027423 */ /* 0x000fc8000000280f */
[----:B------:R-:W-:-:S04]  /*03e0*/  FFMA.RM R2, R2, R17, 12582913 ;  /* 0x4b40000102027423 */ /* 0x000fc80000004011 */
[----:B------:R-:W-:-:S04]  /*03f0*/  FADD R9, R2, -12583039 ;  /* 0xcb40007f02097421 */ /* 0x000fc80000000000 */
[----:B------:R-:W-:-:S04]  /*0400*/  FFMA R9, R0, -1.4426950216293334961, -R9 ;  /* 0xbfb8aa3b00097823 */ /* 0x000fc80000000809 */
[----:B------:R-:W-:-:S06]  /*0410*/  FFMA R9, R0, -1.925963033500011079e-08, R9 ;  /* 0xb2a5706000097823 */ /* 0x000fcc0000000009 */
[----:B------:R-:W1:Y:S01]  /*0420*/  MUFU.EX2 R9, R9 ;  /* 0x0000000900097308 */ /* 0x000e620000000800 */
[----:B------:R-:W-:-:S05]  /*0430*/  SHF.L.U32 R2, R2, 0x17, RZ ;  /* 0x0000001702027819 */ /* 0x000fca00000006ff */
[----:B-1----:R-:W-:-:S05]  /*0440*/  FFMA R0, R2, R9, 1 ;  /* 0x3f80000002007423 */ /* 0x002fca0000000009 */
[----:B------:R-:W-:-:S04]  /*0450*/  IADD3 R2, PT, PT, R0, 0x1800000, RZ ;  /* 0x0180000000027810 */ /* 0x000fc80007ffe0ff */
[----:B------:R-:W-:-:S04]  /*0460*/  LOP3.LUT R2, R2, 0x7f800000, RZ, 0xc0, !PT ;  /* 0x7f80000002027812 */ /* 0x000fc800078ec0ff */
[----:B------:R-:W-:-:S13]  /*0470*/  ISETP.GT.U32.AND P0, PT, R2, 0x1ffffff, PT ;  /* 0x01ffffff0200780c */ /* 0x000fda0003f04070 */
[----:B0-----:R-:W-:Y:S05]  /*0480*/  @P0 BRA `(.L_x_4) ;  /* 0x00000000000c0947 */ /* 0x001fea0003800000 */
[----:B------:R-:W-:-:S07]  /*0490*/  MOV R6, 0x4b0 ;  /* 0x000004b000067802 */ /* 0x000fce0000000f00 */
[----:B-----5:R-:W-:Y:S05]  /*04a0*/  CALL.REL.NOINC `($__internal_0_$__cuda_sm20_rcp_rn_f32_slowpath) ;  /* 0x0000000000a07944 */ /* 0x020fea0003c00000 */
[----:B------:R-:W-:Y:S05]  /*04b0*/  BRA `(.L_x_5) ;  /* 0x0000000000107947 */ /* 0x000fea0003800000 */
.L_x_4:
[----:B------:R-:W0:Y:S02]  /*04c0*/  MUFU.RCP R7, R0 ;  /* 0x0000000000077308 */ /* 0x000e240000001000 */
[----:B0-----:R-:W-:-:S04]  /*04d0*/  FFMA R2, R0, R7, -1 ;  /* 0xbf80000000027423 */ /* 0x001fc80000000007 */
[----:B------:R-:W-:-:S04]  /*04e0*/  FADD.FTZ R2, -R2, -RZ ;  /* 0x800000ff02027221 */ /* 0x000fc80000010100 */
[----:B------:R-:W-:-:S07]  /*04f0*/  FFMA R2, R7, R2, R7 ;  /* 0x0000000207027223 */ /* 0x000fce0000000007 */
.L_x_5:
[----:B------:R-:W-:Y:S05]  /*0500*/  BSYNC.RECONVERGENT B0 ;  /* 0x0000000000007941 */ /* 0x000fea0003800200 */
.L_x_3:
[----:B------:R-:W0:Y:S08]  /*0510*/  LDC.64 R6, c[0x0][0x3a8] ;  /* 0x0000ea00ff067b82 */ /* 0x000e300000000a00 */
[----:B------:R-:W1:Y:S08]  /*0520*/  LDC.64 R8, c[0x0][0x3c0] ;  /* 0x0000f000ff087b82 */ /* 0x000e700000000a00 */
[----:B------:R-:W2:Y:S01]  /*0530*/  LDC.64 R10, c[0x0][0x3d8] ;  /* 0x0000f600ff0a7b82 */ /* 0x000ea20000000a00 */
[----:B0-----:R-:W-:-:S06]  /*0540*/  IMAD.WIDE R6, R3, 0x4, R6 ;  /* 0x0000000403067825 */ /* 0x001fcc00078e0206 */
[----:B------:R-:W3:Y:S01]  /*0550*/  LDG.E R6, desc[UR4][R6.64] ;  /* 0x0000000406067981 */ /* 0x000ee2000c1e1900 */
[----:B-1----:R-:W-:-:S06]  /*0560*/  IMAD.WIDE R8, R3, 0x4, R8 ;  /* 0x0000000403087825 */ /* 0x002fcc00078e0208 */
[----:B------:R-:W3:Y:S01]  /*0570*/  LDG.E R9, desc[UR4][R8.64] ;  /* 0x0000000408097981 */ /* 0x000ee2000c1e1900 */
[----:B--2---:R-:W-:-:S06]  /*0580*/  IMAD.WIDE R10, R3, 0x4, R10 ;  /* 0x00000004030a7825 */ /* 0x004fcc00078e020a */
[----:B------:R-:W2:Y:S01]  /*0590*/  LDG.E R11, desc[UR4][R10.64] ;  /* 0x000000040a0b7981 */ /* 0x000ea2000c1e1900 */
[----:B------:R-:W-:Y:S01]  /*05a0*/  MOV R16, 0x3c80f082 ;  /* 0x3c80f08200107802 */ /* 0x000fe20000000f00 */
[----:B------:R-:W-:Y:S02]  /*05b0*/  HFMA2 R14, -RZ, RZ, 1.875, 0 ;  /* 0x3f800000ff0e7431 */ /* 0x000fe400000001ff */
[----:B---3--:R-:W-:Y:S02]  /*05c0*/  FADD R0, R6, R9 ;  /* 0x0000000906007221 */ /* 0x008fe40000000000 */
[----:B------:R-:W0:Y:S02]  /*05d0*/  LDC.64 R6, c[0x0][0x388] ;  /* 0x0000e200ff067b82 */ /* 0x000e240000000a00 */
[----:B--2---:R-:W-:-:S04]  /*05e0*/  FADD R12, R0, R11 ;  /* 0x0000000b000c7221 */ /* 0x004fc80000000000 */
[----:B------:R-:W-:-:S06]  /*05f0*/  FMUL R0, |R12|, 2.8853900432586669922 ;  /* 0x4038aa3b0c007820 */ /* 0x000fcc0000400200 */
[----:B------:R-:W1:Y:S01]  /*0600*/  MUFU.EX2 R0, R0 ;  /* 0x0000000000007308 */ /* 0x000e620000000800 */
[----:B------:R-:W-:Y:S01]  /*0610*/  FMUL R15, R12, R12 ;  /* 0x0000000c0c0f7220 */ /* 0x000fe20000400000 */
[----:B-1----:R-:W-:-:S06]  /*0620*/  FADD R13, R0, 1 ;  /* 0x3f800000000d7421 */ /* 0x002fcc0000000000 */
[----:B------:R-:W1:Y:S01]  /*0630*/  MUFU.RCP R13, R13 ;  /* 0x0000000d000d7308 */ /* 0x000e620000001000 */
[----:B------:R-:W-:Y:S01]  /*0640*/  FFMA R10, R15, R16, -0.052303962409496307373 ;  /* 0xbd563cae0f0a7423 */ /* 0x000fe20000000010 */
[----:B------:R-:W-:-:S03]  /*0650*/  FSETP.GE.AND P1, PT, |R12|, 0.60000002384185791016, PT ;  /* 0x3f19999a0c00780b */ /* 0x000fc60003f26200 */
[----:B------:R-:W-:Y:S01]  /*0660*/  FFMA R0, R15, R10, 0.1331529766321182251 ;  /* 0x3e0859410f007423 */ /* 0x000fe2000000000a */
[----:B------:R-:W-:-:S03]  /*0670*/  FSETP.GE.AND P0, PT, |R12|, 9.010913848876953125, PT ;  /* 0x41102cb40c00780b */ /* 0x000fc60003f06200 */
[----:B------:R-:W-:Y:S01]  /*0680*/  FFMA R0, R15, R0, -0.33332768082618713379 ;  /* 0xbeaaa9ed0f007423 */ /* 0x000fe20000000000 */
[----:B-1----:R-:W-:-:S03]  /*0690*/  FFMA R8, R13, -2, R14 ;  /* 0xc00000000d087823 */ /* 0x002fc6000000000e */
[----:B------:R-:W-:Y:S02]  /*06a0*/  FFMA R15, R15, R0, RZ ;  /* 0x000000000f0f7223 */ /* 0x000fe400000000ff */
[----:B------:R-:W-:-:S04]  /*06b0*/  FSEL R9, R8, 1, !P0 ;  /* 0x3f80000008097808 */ /* 0x000fc80004000000 */
[--C-:B------:R-:W-:Y:S01]  /*06c0*/  LOP3.LUT R9, R9, 0x80000000, R12.reuse, 0xb8, !PT ;  /* 0x8000000009097812 */ /* 0x100fe200078eb80c */
[----:B------:R-:W-:-:S04]  /*06d0*/  @!P1 FFMA R9, R12, R15, R12 ;  /* 0x0000000f0c099223 */ /* 0x000fc8000000000c */
[----:B------:R-:W-:Y:S01]  /*06e0*/  FMUL R2, R9, R2 ;  /* 0x0000000209027220 */ /* 0x000fe20000400000 */
[----:B0-----:R-:W-:-:S04]  /*06f0*/  IMAD.WIDE R6, R3, 0x4, R6 ;  /* 0x0000000403067825 */ /* 0x001fc800078e0206 */
[----:B-----5:R-:W-:-:S05]  /*0700*/  FFMA R5, R5, R4, R2 ;  /* 0x0000000405057223 */ /* 0x020fca0000000002 */
[----:B------:R-:W-:Y:S01]  /*0710*/  STG.E desc[UR4][R6.64], R5 ;  /* 0x0000000506007986 */ /* 0x000fe2000c101904 */
[----:B------:R-:W-:Y:S05]  /*0720*/  EXIT ;  /* 0x000000000000794d */ /* 0x000fea0003800000 */
        .weak           $__internal_0_$__cuda_sm20_rcp_rn_f32_slowpath
        .type           $__internal_0_$__cuda_sm20_rcp_rn_f32_slowpath,@function
        .size           $__internal_0_$__cuda_sm20_rcp_rn_f32_slowpath,(.L_x_11 - $__internal_0_$__cuda_sm20_rcp_rn_f32_slowpath)
$__internal_0_$__cuda_sm20_rcp_rn_f32_slowpath:
[----:B------:R-:W-:Y:S01]  /*0730*/  SHF.L.U32 R2, R0, 0x1, RZ ;  /* 0x0000000100027819 */ /* 0x000fe200000006ff */
[----:B------:R-:W-:Y:S03]  /*0740*/  BSSY.RECONVERGENT B1, `(.L_x_6) ;  /* 0x0000030000017945 */ /* 0x000fe60003800200 */
[----:B------:R-:W-:-:S04]  /*0750*/  SHF.R.U32.HI R11, RZ, 0x18, R2 ;  /* 0x00000018ff0b7819 */ /* 0x000fc80000011602 */
[----:B------:R-:W-:-:S13]  /*0760*/  ISETP.NE.U32.AND P0, PT, R11, RZ, PT ;  /* 0x000000ff0b00720c */ /* 0x000fda0003f05070 */
[----:B------:R-:W-:Y:S05]  /*0770*/  @P0 BRA `(.L_x_7) ;  /* 0x0000000000280947 */ /* 0x000fea0003800000 */
[----:B------:R-:W-:-:S04]  /*0780*/  SHF.L.U32 R2, R0, 0x1, RZ ;  /* 0x0000000100027819 */ /* 0x000fc800000006ff */
[----:B------:R-:W-:-:S13]  /*0790*/  ISETP.NE.AND P0, PT, R2, RZ, PT ;  /* 0x000000ff0200720c */ /* 0x000fda0003f05270 */
[----:B------:R-:W-:Y:S01]  /*07a0*/  @P0 FFMA R8, R0, 1.84467440737095516160e+19, RZ ;  /* 0x5f80000000080823 */ /* 0x000fe200000000ff */
[----:B------:R-:W-:Y:S08]  /*07b0*/  @!P0 MUFU.RCP R7, R0 ;  /* 0x0000000000078308 */ /* 0x000ff00000001000 */
[----:B------:R-:W0:Y:S02]  /*07c0*/  @P0 MUFU.RCP R9, R8 ;  /* 0x0000000800090308 */ /* 0x000e240000001000 */
[----:B0-----:R-:W-:-:S04]  /*07d0*/  @P0 FFMA R2, R8, R9, -1 ;  /* 0xbf80000008020423 */ /* 0x001fc80000000009 */
[----:B------:R-:W-:-:S04]  /*07e0*/  @P0 FADD.FTZ R2, -R2, -RZ ;  /* 0x800000ff02020221 */ /* 0x000fc80000010100 */
[----:B------:R-:W-:-:S04]  /*07f0*/  @P0 FFMA R2, R9, R2, R9 ;  /* 0x0000000209020223 */ /* 0x000fc80000000009 */
[----:B------:R-:W-:Y:S01]  /*0800*/  @P0 FFMA R7, R2, 1.84467440737095516160e+19, RZ ;  /* 0x5f80000002070823 */ /* 0x000fe200000000ff */
[----:B------:R-:W-:Y:S06]  /*0810*/  BRA `(.L_x_8) ;  /* 0x0000000000887947 */ /* 0x000fec0003800000 */
.L_x_7:
[----:B------:R-:W-:-:S04]  /*0820*/  IADD3 R13, PT, PT, R11, -0xfd, RZ ;  /* 0xffffff030b0d7810 */ /* 0x000fc80007ffe0ff */
[----:B------:R-:W-:-:S13]  /*0830*/  ISETP.GT.U32.AND P0, PT, R13, 0x1, PT ;  /* 0x000000010d00780c */ /* 0x000fda0003f04070 */
[----:B------:R-:W-:Y:S05]  /*0840*/  @P0 BRA `(.L_x_9) ;  /* 0x0000000000780947 */ /* 0x000fea0003800000 */
[----:B------:R-:W-:Y:S01]  /*0850*/  LOP3.LUT R2, R0, 0x7fffff, RZ, 0xc0, !PT ;  /* 0x007fffff00027812 */ /* 0x000fe200078ec0ff */
[----:B------:R-:W-:-:S03]  /*0860*/  HFMA2 R10, -RZ, RZ, 0, 1.78813934326171875e-07 ;  /* 0x00000003ff0a7431 */ /* 0x000fc600000001ff */
[----:B------:R-:W-:-:S04]  /*0870*/  LOP3.LUT R2, R2, 0x3f800000, RZ, 0xfc, !PT ;  /* 0x3f80000002027812 */ /* 0x000fc800078efcff */
[----:B------:R-:W0:Y:S01]  /*0880*/  MUFU.RCP R7, R2 ;  /* 0x0000000200077308 */ /* 0x000e220000001000 */
[----:B------:R-:W-:Y:S01]  /*0890*/  SHF.L.U32 R10, R10, R13, RZ ;  /* 0x0000000d0a0a7219 */ /* 0x000fe200000006ff */
[----:B0-----:R-:W-:-:S04]  /*08a0*/  FFMA R8, R2, R7, -1 ;  /* 0xbf80000002087423 */ /* 0x001fc80000000007 */
[----:B------:R-:W-:-:S04]  /*08b0*/  FADD.FTZ R8, -R8, -RZ ;  /* 0x800000ff08087221 */ /* 0x000fc80000010100 */
[CCC-:B------:R-:W-:Y:S01]  /*08c0*/  FFMA.RM R9, R7.reuse, R8.reuse, R7.reuse ;  /* 0x0000000807097223 */ /* 0x1c0fe20000004007 */
[----:B------:R-:W-:-:S04]  /*08d0*/  FFMA.RP R8, R7, R8, R7 ;  /* 0x0000000807087223 */ /* 0x000fc80000008007 */
[C---:B------:R-:W-:Y:S02]  /*08e0*/  LOP3.LUT R7, R9.reuse, 0x7fffff, RZ, 0xc0, !PT ;  /* 0x007fffff09077812 */ /* 0x040fe400078ec0ff */
[----:B------:R-:W-:Y:S02]  /*08f0*/  FSETP.NEU.FTZ.AND P0, PT, R9, R8, PT ;  /* 0x000000080900720b */ /* 0x000fe40003f1d000 */
[----:B------:R-:W-:Y:S02]  /*0900*/  LOP3.LUT R7, R7, 0x800000, RZ, 0xfc, !PT ;  /* 0x0080000007077812 */ /* 0x000fe400078efcff */
[----:B------:R-:W-:Y:S02]  /*0910*/  SEL R8, RZ, 0xffffffff, !P0 ;  /* 0xffffffffff087807 */ /* 0x000fe40004000000 */
[----:B------:R-:W-:Y:S02]  /*0920*/  LOP3.LUT R10, R10, R7, RZ, 0xc0, !PT ;  /* 0x000000070a0a7212 */ /* 0x000fe400078ec0ff */
[----:B------:R-:W-:-:S02]  /*0930*/  IADD3 R8, PT, PT, -R8, RZ, RZ ;  /* 0x000000ff08087210 */ /* 0x000fc40007ffe1ff */
[-C--:B------:R-:W-:Y:S02]  /*0940*/  SHF.R.U32.HI R10, RZ, R13.reuse, R10 ;  /* 0x0000000dff0a7219 */ /* 0x080fe4000001160a */
[----:B------:R-:W-:Y:S02]  /*0950*/  LOP3.LUT P1, RZ, R8, R13, R7, 0xf8, !PT ;  /* 0x0000000d08ff7212 */ /* 0x000fe4000782f807 */
[C---:B------:R-:W-:Y:S02]  /*0960*/  LOP3.LUT P0, RZ, R10.reuse, 0x1, RZ, 0xc0, !PT ;  /* 0x000000010aff7812 */ /* 0x040fe4000780c0ff */
[----:B------:R-:W-:-:S04]  /*0970*/  LOP3.LUT P2, RZ, R10, 0x2, RZ, 0xc0, !PT ;  /* 0x000000020aff7812 */ /* 0x000fc8000784c0ff */
[----:B------:R-:W-:Y:S02]  /*0980*/  PLOP3.LUT P0, PT, P0, P1, P2, 0xe0, 0x0 ;  /* 0x000000000000781c */ /* 0x000fe40000703c20 */
[----:B------:R-:W-:Y:S02]  /*0990*/  LOP3.LUT P1, RZ, R0, 0x7fffff, RZ, 0xc0, !PT ;  /* 0x007fffff00ff7812 */ /* 0x000fe4000782c0ff */
[----:B------:R-:W-:-:S04]  /*09a0*/  SEL R2, RZ, 0x1, !P0 ;  /* 0x00000001ff027807 */ /* 0x000fc80004000000 */
[----:B------:R-:W-:-:S04]  /*09b0*/  IADD3 R2, PT, PT, -R2, RZ, RZ ;  /* 0x000000ff02027210 */ /* 0x000fc80007ffe1ff */
[----:B------:R-:W-:Y:S02]  /*09c0*/  ISETP.GE.AND P0, PT, R2, RZ, PT ;  /* 0x000000ff0200720c */ /* 0x000fe40003f06270 */
[----:B------:R-:W-:-:S04]  /*09d0*/  IADD3 R2, PT, PT, R11, -0xfc, RZ ;  /* 0xffffff040b027810 */ /* 0x000fc80007ffe0ff */
[----:B------:R-:W-:-:S07]  /*09e0*/  SHF.R.U32.HI R7, RZ, R2, R7 ;  /* 0x00000002ff077219 */ /* 0x000fce0000011607 */
[----:B------:R-:W-:-:S04]  /*09f0*/  @!P0 IADD3 R7, PT, PT, R7, 0x1, RZ ;  /* 0x0000000107078810 */ /* 0x000fc80007ffe0ff */
[----:B------:R-:W-:-:S04]  /*0a00*/  @!P1 SHF.L.U32 R7, R7, 0x1, RZ ;  /* 0x0000000107079819 */ /* 0x000fc800000006ff */
[----:B------:R-:W-:Y:S01]  /*0a10*/  LOP3.LUT R7, R7, 0x80000000, R0, 0xf8, !PT ;  /* 0x8000000007077812 */ /* 0x000fe200078ef800 */
[----:B------:R-:W-:Y:S06]  /*0a20*/  BRA `(.L_x_8) ;  /* 0x0000000000047947 */ /* 0x000fec0003800000 */
.L_x_9:
[----:B------:R0:W1:Y:S02]  /*0a30*/  MUFU.RCP R7, R0 ;  /* 0x0000000000077308 */ /* 0x0000640000001000 */
.L_x_8:
[----:B------:R-:W-:Y:S05]  /*0a40*/  BSYNC.RECONVERGENT B1 ;  /* 0x0000000000017941 */ /* 0x000fea0003800200 */
.L_x_6:
[----:B-1----:R-:W-:Y:S01]  /*0a50*/  MOV R2, R7 ;  /* 0x0000000700027202 */ /* 0x002fe20000000f00 */
[----:B------:R-:W-:-:S04]  /*0a60*/  HFMA2 R7, -RZ, RZ, 0, 0 ;  /* 0x00000000ff077431 */ /* 0x000fc800000001ff */
[----:B0-----:R-:W-:Y:S05]  /*0a70*/  RET.REL.NODEC R6 `(_Z18cuda_lstm_update_ciPfPKfS1_S1_S1_S1_S1_S1_S1_S1_S1_) ;  /* 0xfffffff406607950 */ /* 0x001fea0003c3ffff */
.L_x_10:
[----:B------:R-:W-:-:S00]  /*0a80*/  BRA `(.L_x_10) ;  /* 0xfffffffc00fc7947 */ /* 0x000fc0000383ffff */
[----:B------:R-:W-:-:S00]  /*0a90*/  NOP ;  /* 0x0000000000007918 */ /* 0x000fc00000000000 */
        /* <DEDUP_REMOVED lines=14> */
.L_x_11:


//--------------------- .nv.shared.reserved.0     --------------------------
	.section	.nv.shared.reserved.0,"aw",@nobits
	.weak		__nv_reservedSMEM_offset_0_alias
	.size		__nv_reservedSMEM_offset_0_alias, 0, 64
	.other		__nv_reservedSMEM_offset_0_alias,@"STO_CUDA_RESERVED_SHARED STV_DEFAULT"
__nv_reservedSMEM_offset_0_alias:
	.zero		0
	.zero		64


//--------------------- .nv.constant0._Z18cuda_lstm_update_ciPfPKfS1_S1_S1_S1_S1_S1_S1_S1_S1_ --------------------------
	.section	.nv.constant0._Z18cuda_lstm_update_ciPfPKfS1_S1_S1_S1_S1_S1_S1_S1_S1_,"a",@progbits
	.sectionflags	@""
	.align	4
.nv.constant0._Z18cuda_lstm_update_ciPfPKfS1_S1_S1_S1_S1_S1_S1_S1_S1_:
	.zero		992


//--------------------- SYMBOLS --------------------------

	.type		.nv.reservedSmem.offset0,@object
	.size		.nv.reservedSmem.offset0,0x4
